//
// Generated by NVIDIA NVVM Compiler
//
// Compiler Build ID: CL-36424714
// Cuda compilation tools, release 13.0, V13.0.88
// Based on NVVM 20.0.0
//

.version 9.0
.target sm_100
.address_size 64

	// .globl	default_function_kernel

.visible .entry default_function_kernel(
	.param .u64 .ptr .align 1 default_function_kernel_param_0,
	.param .u64 .ptr .align 1 default_function_kernel_param_1
)
.maxntid 64
{
	.reg .b16 	%rs<5>;
	.reg .b32 	%r<26>;
	.reg .b32 	%f<2>;
	.reg .b64 	%rd<9>;

	ld.param.u64 	%rd1, [default_function_kernel_param_0];
	ld.param.u64 	%rd2, [default_function_kernel_param_1];
	cvta.to.global.u64 	%rd3, %rd2;
	cvta.to.global.u64 	%rd4, %rd1;
	mov.u32 	%r1, %ctaid.x;
	shl.b32 	%r2, %r1, 2;
	mov.u32 	%r3, %tid.x;
	shr.u32 	%r4, %r3, 4;
	or.b32  	%r5, %r2, %r4;
	mul.hi.u32 	%r6, %r5, 1665926709;
	shr.u32 	%r7, %r6, 6;
	shl.b32 	%r8, %r1, 4;
	shr.u32 	%r9, %r3, 2;
	or.b32  	%r10, %r8, %r9;
	mul.hi.u32 	%r11, %r10, 1665926709;
	shr.u32 	%r12, %r11, 8;
	mul.lo.s32 	%r13, %r12, 660;
	sub.s32 	%r14, %r10, %r13;
	cvt.u16.u32 	%rs1, %r14;
	mul.hi.u16 	%rs2, %rs1, 2185;
	mul.lo.s16 	%rs3, %rs2, 30;
	sub.s16 	%rs4, %rs1, %rs3;
	cvt.u32.u16 	%r15, %rs4;
	add.s32 	%r16, %r2, %r3;
	mul.hi.u32 	%r17, %r16, -2004318071;
	shr.u32 	%r18, %r17, 5;
	mul.lo.s32 	%r19, %r18, 60;
	sub.s32 	%r20, %r16, %r19;
	shr.u32 	%r21, %r20, 1;
	mad.lo.s32 	%r22, %r7, 660, %r14;
	add.s32 	%r23, %r22, %r21;
	sub.s32 	%r24, %r23, %r15;
	mul.wide.u32 	%rd5, %r24, 4;
	add.s64 	%rd6, %rd4, %rd5;
	ld.global.nc.f32 	%f1, [%rd6];
	mad.lo.s32 	%r25, %r1, 60, %r16;
	mul.wide.u32 	%rd7, %r25, 4;
	add.s64 	%rd8, %rd3, %rd7;
	st.global.f32 	[%rd8], %f1;
	ret;

}


// ===== COMPILED SASS (sm_100) =====

	.target	sm_100

	.elftype	@"ET_EXEC"


//--------------------- .note.nv.tkinfo           --------------------------
	.section	.note.nv.tkinfo,"",@"SHT_NOTE"
	.sectionflags	@"SHF_NOTE_NV_TKINFO"
	.tkinfo
        /*0018*/ 	.word	0x00000002
        /*0030*/ 	.string	""
        /*0030*/ 	.string	"ptxas"
        /*0030*/ 	.string	"Cuda compilation tools, release 13.0, V13.0.88"
        /*0030*/ 	.string	"Build cuda_13.0.r13.0/compiler.36424714_0"
        /*0030*/ 	.string	"-arch sm_100 -m 64 "



//--------------------- .note.nv.cuinfo           --------------------------
	.section	.note.nv.cuinfo,"",@"SHT_NOTE"
	.sectionflags	@"SHF_NOTE_NV_CUINFO"
        /*0018*/ 	.short	0x0002
        /*001a*/ 	.short	0x0064
        /*001c*/ 	.short	0x0082
	.zero		2


//--------------------- .nv.info                  --------------------------
	.section	.nv.info,"",@"SHT_CUDA_INFO"
	.align	4


	//----- nvinfo : EIATTR_REGCOUNT
	.align		4
        /*0000*/ 	.byte	0x04, 0x2f
        /*0002*/ 	.short	(.L_1 - .L_0)
	.align		4
.L_0:
        /*0004*/ 	.word	index@(default_function_kernel)
        /*0008*/ 	.word	0x0000000c


	//----- nvinfo : EIATTR_FRAME_SIZE
	.align		4
.L_1:
        /*000c*/ 	.byte	0x04, 0x11
        /*000e*/ 	.short	(.L_3 - .L_2)
	.align		4
.L_2:
        /*0010*/ 	.word	index@(default_function_kernel)
        /*0014*/ 	.word	0x00000000


	//----- nvinfo : EIATTR_MIN_STACK_SIZE
	.align		4
.L_3:
        /*0018*/ 	.byte	0x04, 0x12
        /*001a*/ 	.short	(.L_5 - .L_4)
	.align		4
.L_4:
        /*001c*/ 	.word	index@(default_function_kernel)
        /*0020*/ 	.word	0x00000000
.L_5:


//--------------------- .nv.compat                --------------------------
	.section	.nv.compat,"",@"SHT_CUDA_COMPAT_INFO"
	.align	4
        /*0000*/ 	.byte	0x02, 0x09, 0x00, 0x00, 0x02, 0x02, 0x01, 0x00, 0x02, 0x05, 0x05, 0x00, 0x03, 0x07, 0x01, 0x01
        /*0010*/ 	.byte	0x02, 0x03, 0x00, 0x00, 0x02, 0x06, 0x01, 0x00, 0x04, 0x0b, 0x08, 0x00, 0x09, 0x00, 0x00, 0x00
        /*0020*/ 	.byte	0x00, 0x00, 0x00, 0x00


//--------------------- .nv.info.default_function_kernel --------------------------
	.section	.nv.info.default_function_kernel,"",@"SHT_CUDA_INFO"
	.sectionflags	@""
	.align	4


	//----- nvinfo : EIATTR_CUDA_API_VERSION
	.align		4
        /*0000*/ 	.byte	0x04, 0x37
        /*0002*/ 	.short	(.L_7 - .L_6)
.L_6:
        /*0004*/ 	.word	0x00000082


	//----- nvinfo : EIATTR_KPARAM_INFO
	.align		4
.L_7:
        /*0008*/ 	.byte	0x04, 0x17
        /*000a*/ 	.short	(.L_9 - .L_8)
.L_8:
        /*000c*/ 	.word	0x00000000
        /*0010*/ 	.short	0x0001
        /*0012*/ 	.short	0x0008
        /*0014*/ 	.byte	0x00, 0xf5, 0x21, 0x00


	//----- nvinfo : EIATTR_KPARAM_INFO
	.align		4
.L_9:
        /*0018*/ 	.byte	0x04, 0x17
        /*001a*/ 	.short	(.L_11 - .L_10)
.L_10:
        /*001c*/ 	.word	0x00000000
        /*0020*/ 	.short	0x0000
        /*0022*/ 	.short	0x0000
        /*0024*/ 	.byte	0x00, 0xf5, 0x21, 0x00


	//----- nvinfo : EIATTR_SPARSE_MMA_MASK
	.align		4
.L_11:
        /*0028*/ 	.byte	0x03, 0x50
        /*002a*/ 	.short	0x0000


	//----- nvinfo : EIATTR_MAXREG_COUNT
	.align		4
        /*002c*/ 	.byte	0x03, 0x1b
        /*002e*/ 	.short	0x00ff


	//----- nvinfo : EIATTR_MERCURY_ISA_VERSION
	.align		4
        /*0030*/ 	.byte	0x03, 0x5f
        /*0032*/ 	.short	0x0101


	//----- nvinfo : EIATTR_VRC_CTA_INIT_COUNT
	.align		4
        /*0034*/ 	.byte	0x02, 0x4a
	.zero		1
	.zero		1


	//----- nvinfo : EIATTR_EXIT_INSTR_OFFSETS
	.align		4
        /*0038*/ 	.byte	0x04, 0x1c
        /*003a*/ 	.short	(.L_13 - .L_12)


	//   ....[0]....
.L_12:
        /*003c*/ 	.word	0x00000260


	//----- nvinfo : EIATTR_MAX_THREADS
	.align		4
.L_13:
        /*0040*/ 	.byte	0x04, 0x05
        /*0042*/ 	.short	(.L_15 - .L_14)
.L_14:
        /*0044*/ 	.word	0x00000040
        /*0048*/ 	.word	0x00000001
        /*004c*/ 	.word	0x00000001


	//----- nvinfo : EIATTR_CBANK_PARAM_SIZE
	.align		4
.L_15:
        /*0050*/ 	.byte	0x03, 0x19
        /*0052*/ 	.short	0x0010


	//----- nvinfo : EIATTR_PARAM_CBANK
	.align		4
        /*0054*/ 	.byte	0x04, 0x0a
        /*0056*/ 	.short	(.L_17 - .L_16)
	.align		4
.L_16:
        /*0058*/ 	.word	index@(.nv.constant0.default_function_kernel)
        /*005c*/ 	.short	0x0380
        /*005e*/ 	.short	0x0010


	//----- nvinfo : EIATTR_SW_WAR
	.align		4
.L_17:
        /*0060*/ 	.byte	0x04, 0x36
        /*0062*/ 	.short	(.L_19 - .L_18)
.L_18:
        /*0064*/ 	.word	0x00000008
.L_19:


//--------------------- .nv.callgraph             --------------------------
	.section	.nv.callgraph,"",@"SHT_CUDA_CALLGRAPH"
	.align	4
	.sectionentsize	8
	.align		4
        /*0000*/ 	.word	0x00000000
	.align		4
        /*0004*/ 	.word	0xffffffff
	.align		4
        /*0008*/ 	.word	0x00000000
	.align		4
        /*000c*/ 	.word	0xfffffffe
	.align		4
        /*0010*/ 	.word	0x00000000
	.align		4
        /*0014*/ 	.word	0xfffffffd
	.align		4
        /*0018*/ 	.word	0x00000000
	.align		4
        /*001c*/ 	.word	0xfffffffc


//--------------------- .text.default_function_kernel --------------------------
	.section	.text.default_function_kernel,"ax",@progbits
	.align	128
        .global         default_function_kernel
        .type           default_function_kernel,@function
        .size           default_function_kernel,(.L_x_1 - default_function_kernel)
        .other          default_function_kernel,@"STO_CUDA_ENTRY STV_DEFAULT"
default_function_kernel:
.text.default_function_kernel:
[----:B------:R-:W-:Y:S01]  /*0000*/  LDC R1, c[0x0][0x37c] ;  /* 0x0000df00ff017b82 */ /* 0x000fe20000000800 */
[----:B------:R-:W0:Y:S01]  /*0010*/  S2R R0, SR_CTAID.X ;  /* 0x0000000000007919 */ /* 0x000e220000002500 */
[----:B------:R-:W1:Y:S01]  /*0020*/  LDCU.64 UR4, c[0x0][0x358] ;  /* 0x00006b00ff0477ac */ /* 0x000e620008000a00 */
[----:B------:R-:W2:Y:S01]  /*0030*/  S2R R7, SR_TID.X ;  /* 0x0000000000077919 */ /* 0x000ea20000002100 */
[----:B0-----:R-:W-:Y:S01]  /*0040*/  IMAD.SHL.U32 R2, R0, 0x10, RZ ;  /* 0x0000001000027824 */ /* 0x001fe200078e00ff */
[----:B--2---:R-:W-:-:S04]  /*0050*/  SHF.R.U32.HI R3, RZ, 0x2, R7 ;  /* 0x00000002ff037819 */ /* 0x004fc80000011607 */
[----:B------:R-:W-:-:S05]  /*0060*/  LOP3.LUT R2, R2, R3, RZ, 0xfc, !PT ;  /* 0x0000000302027212 */ /* 0x000fca00078efcff */
[----:B------:R-:W-:-:S05]  /*0070*/  IMAD.HI.U32 R3, R2, 0x634c0635, RZ ;  /* 0x634c063502037827 */ /* 0x000fca00078e00ff */
[----:B------:R-:W-:-:S05]  /*0080*/  SHF.R.U32.HI R3, RZ, 0x8, R3 ;  /* 0x00000008ff037819 */ /* 0x000fca0000011603 */
[----:B------:R-:W-:Y:S01]  /*0090*/  IMAD R5, R3, -0x294, R2 ;  /* 0xfffffd6c03057824 */ /* 0x000fe200078e0202 */
[----:B------:R-:W-:-:S04]  /*00a0*/  SHF.R.U32.HI R3, RZ, 0x4, R7 ;  /* 0x00000004ff037819 */ /* 0x000fc80000011607 */
[----:B------:R-:W-:-:S05]  /*00b0*/  LOP3.LUT R2, R5, 0xffff, RZ, 0xc0, !PT ;  /* 0x0000ffff05027812 */ /* 0x000fca00078ec0ff */
[----:B------:R-:W-:-:S05]  /*00c0*/  IMAD R2, R2, 0x889, RZ ;  /* 0x0000088902027824 */ /* 0x000fca00078e02ff */
[----:B------:R-:W-:-:S04]  /*00d0*/  SHF.R.U32.HI R2, RZ, 0x10, R2 ;  /* 0x00000010ff027819 */ /* 0x000fc80000011602 */
[----:B------:R-:W-:Y:S01]  /*00e0*/  PRMT R6, R2, 0x9910, RZ ;  /* 0x0000991002067816 */ /* 0x000fe200000000ff */
[----:B------:R-:W-:-:S04]  /*00f0*/  IMAD.SHL.U32 R2, R0, 0x4, RZ ;  /* 0x0000000400027824 */ /* 0x000fc800078e00ff */
[----:B------:R-:W-:Y:S01]  /*0100*/  IMAD R6, R6, 0x1e, RZ ;  /* 0x0000001e06067824 */ /* 0x000fe200078e02ff */
[C---:B------:R-:W-:Y:S02]  /*0110*/  LOP3.LUT R3, R2.reuse, R3, RZ, 0xfc, !PT ;  /* 0x0000000302037212 */ /* 0x040fe400078efcff */
[----:B------:R-:W-:Y:S01]  /*0120*/  IADD3 R7, PT, PT, R2, R7, RZ ;  /* 0x0000000702077210 */ /* 0x000fe20007ffe0ff */
[----:B------:R-:W-:Y:S02]  /*0130*/  IMAD.MOV R6, RZ, RZ, -R6 ;  /* 0x000000ffff067224 */ /* 0x000fe400078e0a06 */
[----:B------:R-:W-:Y:S02]  /*0140*/  IMAD.HI.U32 R4, R3, 0x634c0635, RZ ;  /* 0x634c063503047827 */ /* 0x000fe400078e00ff */
[----:B------:R-:W0:Y:S01]  /*0150*/  LDC.64 R2, c[0x0][0x380] ;  /* 0x0000e000ff027b82 */ /* 0x000e220000000a00 */
[----:B------:R-:W-:Y:S01]  /*0160*/  PRMT R6, R6, 0x7710, RZ ;  /* 0x0000771006067816 */ /* 0x000fe200000000ff */
[----:B------:R-:W-:Y:S01]  /*0170*/  IMAD.HI.U32 R8, R7, -0x77777777, RZ ;  /* 0x8888888907087827 */ /* 0x000fe200078e00ff */
[----:B------:R-:W-:-:S04]  /*0180*/  SHF.R.U32.HI R4, RZ, 0x6, R4 ;  /* 0x00000006ff047819 */ /* 0x000fc80000011604 */
[----:B------:R-:W-:Y:S01]  /*0190*/  SHF.R.U32.HI R8, RZ, 0x5, R8 ;  /* 0x00000005ff087819 */ /* 0x000fe20000011608 */
[----:B------:R-:W-:Y:S01]  /*01a0*/  IMAD R9, R4, 0x294, R5 ;  /* 0x0000029404097824 */ /* 0x000fe200078e0205 */
[----:B------:R-:W-:-:S03]  /*01b0*/  IADD3 R5, PT, PT, R5, R6, RZ ;  /* 0x0000000605057210 */ /* 0x000fc60007ffe0ff */
[----:B------:R-:W-:Y:S01]  /*01c0*/  IMAD R8, R8, -0x3c, R7 ;  /* 0xffffffc408087824 */ /* 0x000fe200078e0207 */
[----:B------:R-:W-:-:S04]  /*01d0*/  LOP3.LUT R5, R5, 0xffff, RZ, 0xc0, !PT ;  /* 0x0000ffff05057812 */ /* 0x000fc800078ec0ff */
[----:B------:R-:W-:-:S05]  /*01e0*/  LEA.HI R8, R8, R9, RZ, 0x1f ;  /* 0x0000000908087211 */ /* 0x000fca00078ff8ff */
[----:B------:R-:W-:-:S04]  /*01f0*/  IMAD.IADD R5, R8, 0x1, -R5 ;  /* 0x0000000108057824 */ /* 0x000fc800078e0a05 */
[----:B0-----:R-:W-:Y:S02]  /*0200*/  IMAD.WIDE.U32 R2, R5, 0x4, R2 ;  /* 0x0000000405027825 */ /* 0x001fe400078e0002 */
[----:B------:R-:W0:Y:S04]  /*0210*/  LDC.64 R4, c[0x0][0x388] ;  /* 0x0000e200ff047b82 */ /* 0x000e280000000a00 */
[----:B-1----:R-:W2:Y:S01]  /*0220*/  LDG.E.CONSTANT R3, desc[UR4][R2.64] ;  /* 0x0000000402037981 */ /* 0x002ea2000c1e9900 */
[----:B------:R-:W-:-:S04]  /*0230*/  IMAD R7, R0, 0x3c, R7 ;  /* 0x0000003c00077824 */ /* 0x000fc800078e0207 */
[----:B0-----:R-:W-:-:S05]  /*0240*/  IMAD.WIDE.U32 R4, R7, 0x4, R4 ;  /* 0x0000000407047825 */ /* 0x001fca00078e0004 */
[----:B--2---:R-:W-:Y:S01]  /*0250*/  STG.E desc[UR4][R4.64], R3 ;  /* 0x0000000304007986 */ /* 0x004fe2000c101904 */
[----:B------:R-:W-:Y:S05]  /*0260*/  EXIT ;  /* 0x000000000000794d */ /* 0x000fea0003800000 */
.L_x_0:
[----:B------:R-:W-:-:S00]  /*0270*/  BRA `(.L_x_0) ;  /* 0xfffffffc00fc7947 */ /* 0x000fc0000383ffff */
[----:B------:R-:W-:-:S00]  /*0280*/  NOP ;  /* 0x0000000000007918 */ /* 0x000fc00000000000 */
[----:B------:R-:W-:-:S00]  /*0290*/  NOP ;  /* 0x0000000000007918 */ /* 0x000fc00000000000 */
[----:B------:R-:W-:-:S00]  /*02a0*/  NOP ;  /* 0x0000000000007918 */ /* 0x000fc00000000000 */
[----:B------:R-:W-:-:S00]  /*02b0*/  NOP ;  /* 0x0000000000007918 */ /* 0x000fc00000000000 */
[----:B------:R-:W-:-:S00]  /*02c0*/  NOP ;  /* 0x0000000000007918 */ /* 0x000fc00000000000 */
[----:B------:R-:W-:-:S00]  /*02d0*/  NOP ;  /* 0x0000000000007918 */ /* 0x000fc00000000000 */
[----:B------:R-:W-:-:S00]  /*02e0*/  NOP ;  /* 0x0000000000007918 */ /* 0x000fc00000000000 */
[----:B------:R-:W-:-:S00]  /*02f0*/  NOP ;  /* 0x0000000000007918 */ /* 0x000fc00000000000 */
.L_x_1:


//--------------------- .nv.shared.reserved.0     --------------------------
	.section	.nv.shared.reserved.0,"aw",@nobits
	.weak		__nv_reservedSMEM_offset_0_alias
	.size		__nv_reservedSMEM_offset_0_alias, 0, 64
	.other		__nv_reservedSMEM_offset_0_alias,@"STO_CUDA_RESERVED_SHARED STV_DEFAULT"
__nv_reservedSMEM_offset_0_alias:
	.zero		0
	.zero		64


//--------------------- .nv.constant0.default_function_kernel --------------------------
	.section	.nv.constant0.default_function_kernel,"a",@progbits
	.sectionflags	@""
	.align	4
.nv.constant0.default_function_kernel:
	.zero		912


//--------------------- SYMBOLS --------------------------

	.type		.nv.reservedSmem.offset0,@object
	.size		.nv.reservedSmem.offset0,0x4
